//
// Generated by NVIDIA NVVM Compiler
//
// Compiler Build ID: CL-36424714
// Cuda compilation tools, release 13.0, V13.0.88
// Based on NVVM 20.0.0
//

.version 9.0
.target sm_100
.address_size 64

	// .globl	_Z15optimizedKernelPKfPfi

.visible .entry _Z15optimizedKernelPKfPfi(
	.param .u64 .ptr .align 1 _Z15optimizedKernelPKfPfi_param_0,
	.param .u64 .ptr .align 1 _Z15optimizedKernelPKfPfi_param_1,
	.param .u32 _Z15optimizedKernelPKfPfi_param_2
)
.maxntid 256
.minnctapersm 8
{
	.reg .pred 	%p<2>;
	.reg .b32 	%r<6>;
	.reg .b32 	%f<6>;
	.reg .b64 	%rd<8>;

	ld.param.u64 	%rd1, [_Z15optimizedKernelPKfPfi_param_0];
	ld.param.u64 	%rd2, [_Z15optimizedKernelPKfPfi_param_1];
	ld.param.u32 	%r2, [_Z15optimizedKernelPKfPfi_param_2];
	mov.u32 	%r3, %ctaid.x;
	mov.u32 	%r4, %ntid.x;
	mov.u32 	%r5, %tid.x;
	mad.lo.s32 	%r1, %r3, %r4, %r5;
	setp.ge.s32 	%p1, %r1, %r2;
	@%p1 bra 	$L__BB0_2;
	cvta.to.global.u64 	%rd3, %rd1;
	cvta.to.global.u64 	%rd4, %rd2;
	mul.wide.s32 	%rd5, %r1, 4;
	add.s64 	%rd6, %rd3, %rd5;
	ld.global.f32 	%f1, [%rd6];
	add.f32 	%f2, %f1, %f1;
	fma.rn.f32 	%f3, %f1, %f1, %f2;
	add.f32 	%f4, %f3, 0f3F800000;
	sqrt.rn.f32 	%f5, %f4;
	add.s64 	%rd7, %rd4, %rd5;
	st.global.f32 	[%rd7], %f5;
$L__BB0_2:
	ret;

}
	// .globl	_Z14standardKernelPKfPfi
.visible .entry _Z14standardKernelPKfPfi(
	.param .u64 .ptr .align 1 _Z14standardKernelPKfPfi_param_0,
	.param .u64 .ptr .align 1 _Z14standardKernelPKfPfi_param_1,
	.param .u32 _Z14standardKernelPKfPfi_param_2
)
{
	.reg .pred 	%p<2>;
	.reg .b32 	%r<6>;
	.reg .b32 	%f<6>;
	.reg .b64 	%rd<8>;

	ld.param.u64 	%rd1, [_Z14standardKernelPKfPfi_param_0];
	ld.param.u64 	%rd2, [_Z14standardKernelPKfPfi_param_1];
	ld.param.u32 	%r2, [_Z14standardKernelPKfPfi_param_2];
	mov.u32 	%r3, %ctaid.x;
	mov.u32 	%r4, %ntid.x;
	mov.u32 	%r5, %tid.x;
	mad.lo.s32 	%r1, %r3, %r4, %r5;
	setp.ge.s32 	%p1, %r1, %r2;
	@%p1 bra 	$L__BB1_2;
	cvta.to.global.u64 	%rd3, %rd1;
	cvta.to.global.u64 	%rd4, %rd2;
	mul.wide.s32 	%rd5, %r1, 4;
	add.s64 	%rd6, %rd3, %rd5;
	ld.global.f32 	%f1, [%rd6];
	add.f32 	%f2, %f1, %f1;
	fma.rn.f32 	%f3, %f1, %f1, %f2;
	add.f32 	%f4, %f3, 0f3F800000;
	sqrt.rn.f32 	%f5, %f4;
	add.s64 	%rd7, %rd4, %rd5;
	st.global.f32 	[%rd7], %f5;
$L__BB1_2:
	ret;

}


// ===== COMPILED SASS (sm_100) =====

	.target	sm_100

	.elftype	@"ET_EXEC"


//--------------------- .note.nv.tkinfo           --------------------------
	.section	.note.nv.tkinfo,"",@"SHT_NOTE"
	.sectionflags	@"SHF_NOTE_NV_TKINFO"
	.tkinfo
        /*0018*/ 	.word	0x00000002
        /*0030*/ 	.string	""
        /*0030*/ 	.string	"ptxas"
        /*0030*/ 	.string	"Cuda compilation tools, release 13.0, V13.0.88"
        /*0030*/ 	.string	"Build cuda_13.0.r13.0/compiler.36424714_0"
        /*0030*/ 	.string	"-arch sm_100 -m 64 "



//--------------------- .note.nv.cuinfo           --------------------------
	.section	.note.nv.cuinfo,"",@"SHT_NOTE"
	.sectionflags	@"SHF_NOTE_NV_CUINFO"
        /*0018*/ 	.short	0x0002
        /*001a*/ 	.short	0x0064
        /*001c*/ 	.short	0x0082
	.zero		2


//--------------------- .nv.info                  --------------------------
	.section	.nv.info,"",@"SHT_CUDA_INFO"
	.align	4


	//----- nvinfo : EIATTR_REGCOUNT
	.align		4
        /*0000*/ 	.byte	0x04, 0x2f
        /*0002*/ 	.short	(.L_1 - .L_0)
	.align		4
.L_0:
        /*0004*/ 	.word	index@(_Z15optimizedKernelPKfPfi)
        /*0008*/ 	.word	0x0000000b


	//----- nvinfo : EIATTR_FRAME_SIZE
	.align		4
.L_1:
        /*000c*/ 	.byte	0x04, 0x11
        /*000e*/ 	.short	(.L_3 - .L_2)
	.align		4
.L_2:
        /*0010*/ 	.word	index@($__internal_1_$__cuda_sm20_sqrt_rn_f32_slowpath)
        /*0014*/ 	.word	0x00000000


	//----- nvinfo : EIATTR_FRAME_SIZE
	.align		4
.L_3:
        /*0018*/ 	.byte	0x04, 0x11
        /*001a*/ 	.short	(.L_5 - .L_4)
	.align		4
.L_4:
        /*001c*/ 	.word	index@(_Z15optimizedKernelPKfPfi)
        /*0020*/ 	.word	0x00000000


	//----- nvinfo : EIATTR_REGCOUNT
	.align		4
.L_5:
        /*0024*/ 	.byte	0x04, 0x2f
        /*0026*/ 	.short	(.L_7 - .L_6)
	.align		4
.L_6:
        /*0028*/ 	.word	index@(_Z14standardKernelPKfPfi)
        /*002c*/ 	.word	0x0000000b


	//----- nvinfo : EIATTR_FRAME_SIZE
	.align		4
.L_7:
        /*0030*/ 	.byte	0x04, 0x11
        /*0032*/ 	.short	(.L_9 - .L_8)
	.align		4
.L_8:
        /*0034*/ 	.word	index@($__internal_0_$__cuda_sm20_sqrt_rn_f32_slowpath)
        /*0038*/ 	.word	0x00000000


	//----- nvinfo : EIATTR_FRAME_SIZE
	.align		4
.L_9:
        /*003c*/ 	.byte	0x04, 0x11
        /*003e*/ 	.short	(.L_11 - .L_10)
	.align		4
.L_10:
        /*0040*/ 	.word	index@(_Z14standardKernelPKfPfi)
        /*0044*/ 	.word	0x00000000


	//----- nvinfo : EIATTR_MIN_STACK_SIZE
	.align		4
.L_11:
        /*0048*/ 	.byte	0x04, 0x12
        /*004a*/ 	.short	(.L_13 - .L_12)
	.align		4
.L_12:
        /*004c*/ 	.word	index@(_Z14standardKernelPKfPfi)
        /*0050*/ 	.word	0x00000000


	//----- nvinfo : EIATTR_MIN_STACK_SIZE
	.align		4
.L_13:
        /*0054*/ 	.byte	0x04, 0x12
        /*0056*/ 	.short	(.L_15 - .L_14)
	.align		4
.L_14:
        /*0058*/ 	.word	index@(_Z15optimizedKernelPKfPfi)
        /*005c*/ 	.word	0x00000000
.L_15:


//--------------------- .nv.compat                --------------------------
	.section	.nv.compat,"",@"SHT_CUDA_COMPAT_INFO"
	.align	4
        /*0000*/ 	.byte	0x02, 0x09, 0x00, 0x00, 0x02, 0x02, 0x01, 0x00, 0x02, 0x05, 0x05, 0x00, 0x03, 0x07, 0x01, 0x01
        /*0010*/ 	.byte	0x02, 0x03, 0x00, 0x00, 0x02, 0x06, 0x01, 0x00, 0x04, 0x0b, 0x08, 0x00, 0x01, 0x00, 0x00, 0x00
        /*0020*/ 	.byte	0x00, 0x00, 0x00, 0x00


//--------------------- .nv.info._Z14standardKernelPKfPfi --------------------------
	.section	.nv.info._Z14standardKernelPKfPfi,"",@"SHT_CUDA_INFO"
	.sectionflags	@""
	.align	4


	//----- nvinfo : EIATTR_CUDA_API_VERSION
	.align		4
        /*0000*/ 	.byte	0x04, 0x37
        /*0002*/ 	.short	(.L_17 - .L_16)
.L_16:
        /*0004*/ 	.word	0x00000082


	//----- nvinfo : EIATTR_KPARAM_INFO
	.align		4
.L_17:
        /*0008*/ 	.byte	0x04, 0x17
        /*000a*/ 	.short	(.L_19 - .L_18)
.L_18:
        /*000c*/ 	.word	0x00000000
        /*0010*/ 	.short	0x0002
        /*0012*/ 	.short	0x0010
        /*0014*/ 	.byte	0x00, 0xf0, 0x11, 0x00


	//----- nvinfo : EIATTR_KPARAM_INFO
	.align		4
.L_19:
        /*0018*/ 	.byte	0x04, 0x17
        /*001a*/ 	.short	(.L_21 - .L_20)
.L_20:
        /*001c*/ 	.word	0x00000000
        /*0020*/ 	.short	0x0001
        /*0022*/ 	.short	0x0008
        /*0024*/ 	.byte	0x00, 0xf5, 0x21, 0x00


	//----- nvinfo : EIATTR_KPARAM_INFO
	.align		4
.L_21:
        /*0028*/ 	.byte	0x04, 0x17
        /*002a*/ 	.short	(.L_23 - .L_22)
.L_22:
        /*002c*/ 	.word	0x00000000
        /*0030*/ 	.short	0x0000
        /*0032*/ 	.short	0x0000
        /*0034*/ 	.byte	0x00, 0xf5, 0x21, 0x00


	//----- nvinfo : EIATTR_SPARSE_MMA_MASK
	.align		4
.L_23:
        /*0038*/ 	.byte	0x03, 0x50
        /*003a*/ 	.short	0x0000


	//----- nvinfo : EIATTR_MAXREG_COUNT
	.align		4
        /*003c*/ 	.byte	0x03, 0x1b
        /*003e*/ 	.short	0x00ff


	//----- nvinfo : EIATTR_MERCURY_ISA_VERSION
	.align		4
        /*0040*/ 	.byte	0x03, 0x5f
        /*0042*/ 	.short	0x0101


	//----- nvinfo : EIATTR_VRC_CTA_INIT_COUNT
	.align		4
        /*0044*/ 	.byte	0x02, 0x4a
	.zero		1
	.zero		1


	//----- nvinfo : EIATTR_EXIT_INSTR_OFFSETS
	.align		4
        /*0048*/ 	.byte	0x04, 0x1c
        /*004a*/ 	.short	(.L_25 - .L_24)


	//   ....[0]....
.L_24:
        /*004c*/ 	.word	0x00000070


	//   ....[1]....
        /*0050*/ 	.word	0x00000200


	//----- nvinfo : EIATTR_CRS_STACK_SIZE
	.align		4
.L_25:
        /*0054*/ 	.byte	0x04, 0x1e
        /*0056*/ 	.short	(.L_27 - .L_26)
.L_26:
        /*0058*/ 	.word	0x00000000


	//----- nvinfo : EIATTR_CBANK_PARAM_SIZE
	.align		4
.L_27:
        /*005c*/ 	.byte	0x03, 0x19
        /*005e*/ 	.short	0x0014


	//----- nvinfo : EIATTR_PARAM_CBANK
	.align		4
        /*0060*/ 	.byte	0x04, 0x0a
        /*0062*/ 	.short	(.L_29 - .L_28)
	.align		4
.L_28:
        /*0064*/ 	.word	index@(.nv.constant0._Z14standardKernelPKfPfi)
        /*0068*/ 	.short	0x0380
        /*006a*/ 	.short	0x0014


	//----- nvinfo : EIATTR_SW_WAR
	.align		4
.L_29:
        /*006c*/ 	.byte	0x04, 0x36
        /*006e*/ 	.short	(.L_31 - .L_30)
.L_30:
        /*0070*/ 	.word	0x00000008
.L_31:


//--------------------- .nv.info._Z15optimizedKernelPKfPfi --------------------------
	.section	.nv.info._Z15optimizedKernelPKfPfi,"",@"SHT_CUDA_INFO"
	.sectionflags	@""
	.align	4


	//----- nvinfo : EIATTR_CUDA_API_VERSION
	.align		4
        /*0000*/ 	.byte	0x04, 0x37
        /*0002*/ 	.short	(.L_33 - .L_32)
.L_32:
        /*0004*/ 	.word	0x00000082


	//----- nvinfo : EIATTR_KPARAM_INFO
	.align		4
.L_33:
        /*0008*/ 	.byte	0x04, 0x17
        /*000a*/ 	.short	(.L_35 - .L_34)
.L_34:
        /*000c*/ 	.word	0x00000000
        /*0010*/ 	.short	0x0002
        /*0012*/ 	.short	0x0010
        /*0014*/ 	.byte	0x00, 0xf0, 0x11, 0x00


	//----- nvinfo : EIATTR_KPARAM_INFO
	.align		4
.L_35:
        /*0018*/ 	.byte	0x04, 0x17
        /*001a*/ 	.short	(.L_37 - .L_36)
.L_36:
        /*001c*/ 	.word	0x00000000
        /*0020*/ 	.short	0x0001
        /*0022*/ 	.short	0x0008
        /*0024*/ 	.byte	0x00, 0xf5, 0x21, 0x00


	//----- nvinfo : EIATTR_KPARAM_INFO
	.align		4
.L_37:
        /*0028*/ 	.byte	0x04, 0x17
        /*002a*/ 	.short	(.L_39 - .L_38)
.L_38:
        /*002c*/ 	.word	0x00000000
        /*0030*/ 	.short	0x0000
        /*0032*/ 	.short	0x0000
        /*0034*/ 	.byte	0x00, 0xf5, 0x21, 0x00


	//----- nvinfo : EIATTR_SPARSE_MMA_MASK
	.align		4
.L_39:
        /*0038*/ 	.byte	0x03, 0x50
        /*003a*/ 	.short	0x0000


	//----- nvinfo : EIATTR_MAXREG_COUNT
	.align		4
        /*003c*/ 	.byte	0x03, 0x1b
        /*003e*/ 	.short	0x0020


	//----- nvinfo : EIATTR_MERCURY_ISA_VERSION
	.align		4
        /*0040*/ 	.byte	0x03, 0x5f
        /*0042*/ 	.short	0x0101


	//----- nvinfo : EIATTR_VRC_CTA_INIT_COUNT
	.align		4
        /*0044*/ 	.byte	0x02, 0x4a
	.zero		1
	.zero		1


	//----- nvinfo : EIATTR_EXIT_INSTR_OFFSETS
	.align		4
        /*0048*/ 	.byte	0x04, 0x1c
        /*004a*/ 	.short	(.L_41 - .L_40)


	//   ....[0]....
.L_40:
        /*004c*/ 	.word	0x00000070


	//   ....[1]....
        /*0050*/ 	.word	0x00000200


	//----- nvinfo : EIATTR_MAX_THREADS
	.align		4
.L_41:
        /*0054*/ 	.byte	0x04, 0x05
        /*0056*/ 	.short	(.L_43 - .L_42)
.L_42:
        /*0058*/ 	.word	0x00000100
        /*005c*/ 	.word	0x00000001
        /*0060*/ 	.word	0x00000001


	//----- nvinfo : EIATTR_CRS_STACK_SIZE
	.align		4
.L_43:
        /*0064*/ 	.byte	0x04, 0x1e
        /*0066*/ 	.short	(.L_45 - .L_44)
.L_44:
        /*0068*/ 	.word	0x00000000


	//----- nvinfo : EIATTR_CBANK_PARAM_SIZE
	.align		4
.L_45:
        /*006c*/ 	.byte	0x03, 0x19
        /*006e*/ 	.short	0x0014


	//----- nvinfo : EIATTR_PARAM_CBANK
	.align		4
        /*0070*/ 	.byte	0x04, 0x0a
        /*0072*/ 	.short	(.L_47 - .L_46)
	.align		4
.L_46:
        /*0074*/ 	.word	index@(.nv.constant0._Z15optimizedKernelPKfPfi)
        /*0078*/ 	.short	0x0380
        /*007a*/ 	.short	0x0014


	//----- nvinfo : EIATTR_SW_WAR
	.align		4
.L_47:
        /*007c*/ 	.byte	0x04, 0x36
        /*007e*/ 	.short	(.L_49 - .L_48)
.L_48:
        /*0080*/ 	.word	0x00000008
.L_49:


//--------------------- .nv.callgraph             --------------------------
	.section	.nv.callgraph,"",@"SHT_CUDA_CALLGRAPH"
	.align	4
	.sectionentsize	8
	.align		4
        /*0000*/ 	.word	0x00000000
	.align		4
        /*0004*/ 	.word	0xffffffff
	.align		4
        /*0008*/ 	.word	0x00000000
	.align		4
        /*000c*/ 	.word	0xfffffffe
	.align		4
        /*0010*/ 	.word	0x00000000
	.align		4
        /*0014*/ 	.word	0xfffffffd
	.align		4
        /*0018*/ 	.word	0x00000000
	.align		4
        /*001c*/ 	.word	0xfffffffc


//--------------------- .text._Z14standardKernelPKfPfi --------------------------
	.section	.text._Z14standardKernelPKfPfi,"ax",@progbits
	.align	128
        .global         _Z14standardKernelPKfPfi
        .type           _Z14standardKernelPKfPfi,@function
        .size           _Z14standardKernelPKfPfi,(.L_x_10 - _Z14standardKernelPKfPfi)
        .other          _Z14standardKernelPKfPfi,@"STO_CUDA_ENTRY STV_DEFAULT"
_Z14standardKernelPKfPfi:
.text._Z14standardKernelPKfPfi:
[----:B------:R-:W-:Y:S01]  /*0000*/  LDC R1, c[0x0][0x37c] ;  /* 0x0000df00ff017b82 */ /* 0x000fe20000000800 */
[----:B------:R-:W0:Y:S07]  /*0010*/  S2R R3, SR_TID.X ;  /* 0x0000000000037919 */ /* 0x000e2e0000002100 */
[----:B------:R-:W0:Y:S01]  /*0020*/  S2UR UR4, SR_CTAID.X ;  /* 0x00000000000479c3 */ /* 0x000e220000002500 */
[----:B------:R-:W1:Y:S07]  /*0030*/  LDCU UR5, c[0x0][0x390] ;  /* 0x00007200ff0577ac */ /* 0x000e6e0008000800 */
[----:B------:R-:W0:Y:S02]  /*0040*/  LDC R2, c[0x0][0x360] ;  /* 0x0000d800ff027b82 */ /* 0x000e240000000800 */
[----:B0-----:R-:W-:-:S05]  /*0050*/  IMAD R2, R2, UR4, R3 ;  /* 0x0000000402027c24 */ /* 0x001fca000f8e0203 */
[----:B-1----:R-:W-:-:S13]  /*0060*/  ISETP.GE.AND P0, PT, R2, UR5, PT ;  /* 0x0000000502007c0c */ /* 0x002fda000bf06270 */
[----:B------:R-:W-:Y:S05]  /*0070*/  @P0 EXIT ;  /* 0x000000000000094d */ /* 0x000fea0003800000 */
[----:B------:R-:W0:Y:S01]  /*0080*/  LDC.64 R4, c[0x0][0x380] ;  /* 0x0000e000ff047b82 */ /* 0x000e220000000a00 */
[----:B------:R-:W1:Y:S01]  /*0090*/  LDCU.64 UR4, c[0x0][0x358] ;  /* 0x00006b00ff0477ac */ /* 0x000e620008000a00 */
[----:B0-----:R-:W-:-:S06]  /*00a0*/  IMAD.WIDE R4, R2, 0x4, R4 ;  /* 0x0000000402047825 */ /* 0x001fcc00078e0204 */
[----:B-1----:R-:W2:Y:S01]  /*00b0*/  LDG.E R4, desc[UR4][R4.64] ;  /* 0x0000000404047981 */ /* 0x002ea2000c1e1900 */
[----:B------:R-:W-:Y:S01]  /*00c0*/  BSSY.RECONVERGENT B0, `(.L_x_0) ;  /* 0x0000010000007945 */ /* 0x000fe20003800200 */
[----:B--2---:R-:W-:-:S04]  /*00d0*/  FADD R3, R4, R4 ;  /* 0x0000000404037221 */ /* 0x004fc80000000000 */
[----:B------:R-:W-:-:S04]  /*00e0*/  FFMA R3, R4, R4, R3 ;  /* 0x0000000404037223 */ /* 0x000fc80000000003 */
[----:B------:R-:W-:-:S04]  /*00f0*/  FADD R0, R3, 1 ;  /* 0x3f80000003007421 */ /* 0x000fc80000000000 */
[----:B------:R0:W1:Y:S01]  /*0100*/  MUFU.RSQ R3, R0 ;  /* 0x0000000000037308 */ /* 0x0000620000001400 */
[----:B------:R-:W-:-:S04]  /*0110*/  IADD3 R6, PT, PT, R0, -0xd000000, RZ ;  /* 0xf300000000067810 */ /* 0x000fc80007ffe0ff */
[----:B------:R-:W-:-:S13]  /*0120*/  ISETP.GT.U32.AND P0, PT, R6, 0x727fffff, PT ;  /* 0x727fffff0600780c */ /* 0x000fda0003f04070 */
[----:B01----:R-:W-:Y:S05]  /*0130*/  @!P0 BRA `(.L_x_1) ;  /* 0x0000000000108947 */ /* 0x003fea0003800000 */
[----:B------:R-:W-:-:S07]  /*0140*/  MOV R8, 0x160 ;  /* 0x0000016000087802 */ /* 0x000fce0000000f00 */
[----:B------:R-:W-:Y:S05]  /*0150*/  CALL.REL.NOINC `($__internal_0_$__cuda_sm20_sqrt_rn_f32_slowpath) ;  /* 0x00000000002c7944 */ /* 0x000fea0003c00000 */
[----:B------:R-:W-:Y:S01]  /*0160*/  MOV R7, R3 ;  /* 0x0000000300077202 */ /* 0x000fe20000000f00 */
[----:B------:R-:W-:Y:S06]  /*0170*/  BRA `(.L_x_2) ;  /* 0x0000000000107947 */ /* 0x000fec0003800000 */
.L_x_1:
[----:B------:R-:W-:Y:S01]  /*0180*/  FMUL.FTZ R7, R0, R3 ;  /* 0x0000000300077220 */ /* 0x000fe20000410000 */
[----:B------:R-:W-:-:S03]  /*0190*/  FMUL.FTZ R3, R3, 0.5 ;  /* 0x3f00000003037820 */ /* 0x000fc60000410000 */
[----:B------:R-:W-:-:S04]  /*01a0*/  FFMA R0, -R7, R7, R0 ;  /* 0x0000000707007223 */ /* 0x000fc80000000100 */
[----:B------:R-:W-:-:S07]  /*01b0*/  FFMA R7, R0, R3, R7 ;  /* 0x0000000300077223 */ /* 0x000fce0000000007 */
.L_x_2:
[----:B------:R-:W-:Y:S05]  /*01c0*/  BSYNC.RECONVERGENT B0 ;  /* 0x0000000000007941 */ /* 0x000fea0003800200 */
.L_x_0:
[----:B------:R-:W0:Y:S02]  /*01d0*/  LDC.64 R4, c[0x0][0x388] ;  /* 0x0000e200ff047b82 */ /* 0x000e240000000a00 */
[----:B0-----:R-:W-:-:S05]  /*01e0*/  IMAD.WIDE R2, R2, 0x4, R4 ;  /* 0x0000000402027825 */ /* 0x001fca00078e0204 */
[----:B------:R-:W-:Y:S01]  /*01f0*/  STG.E desc[UR4][R2.64], R7 ;  /* 0x0000000702007986 */ /* 0x000fe2000c101904 */
[----:B------:R-:W-:Y:S05]  /*0200*/  EXIT ;  /* 0x000000000000794d */ /* 0x000fea0003800000 */
        .weak           $__internal_0_$__cuda_sm20_sqrt_rn_f32_slowpath
        .type           $__internal_0_$__cuda_sm20_sqrt_rn_f32_slowpath,@function
        .size           $__internal_0_$__cuda_sm20_sqrt_rn_f32_slowpath,(.L_x_10 - $__internal_0_$__cuda_sm20_sqrt_rn_f32_slowpath)
$__internal_0_$__cuda_sm20_sqrt_rn_f32_slowpath:
[----:B------:R-:W-:-:S13]  /*0210*/  LOP3.LUT P0, RZ, R0, 0x7fffffff, RZ, 0xc0, !PT ;  /* 0x7fffffff00ff7812 */ /* 0x000fda000780c0ff */
[----:B------:R-:W-:Y:S01]  /*0220*/  @!P0 MOV R3, R0 ;  /* 0x0000000000038202 */ /* 0x000fe20000000f00 */
[----:B------:R-:W-:Y:S06]  /*0230*/  @!P0 BRA `(.L_x_3) ;  /* 0x0000000000408947 */ /* 0x000fec0003800000 */
[----:B------:R-:W-:-:S13]  /*0240*/  FSETP.GEU.FTZ.AND P0, PT, R0, RZ, PT ;  /* 0x000000ff0000720b */ /* 0x000fda0003f1e000 */
[----:B------:R-:W-:Y:S01]  /*0250*/  @!P0 MOV R3, 0x7fffffff ;  /* 0x7fffffff00038802 */ /* 0x000fe20000000f00 */
[----:B------:R-:W-:Y:S06]  /*0260*/  @!P0 BRA `(.L_x_3) ;  /* 0x0000000000348947 */ /* 0x000fec0003800000 */
[----:B------:R-:W-:-:S13]  /*0270*/  FSETP.GTU.FTZ.AND P0, PT, |R0|, +INF , PT ;  /* 0x7f8000000000780b */ /* 0x000fda0003f1c200 */
[----:B------:R-:W-:Y:S01]  /*0280*/  @P0 FADD.FTZ R3, R0, 1 ;  /* 0x3f80000000030421 */ /* 0x000fe20000010000 */
[----:B------:R-:W-:Y:S06]  /*0290*/  @P0 BRA `(.L_x_3) ;  /* 0x0000000000280947 */ /* 0x000fec0003800000 */
[----:B------:R-:W-:-:S13]  /*02a0*/  FSETP.NEU.FTZ.AND P0, PT, |R0|, +INF , PT ;  /* 0x7f8000000000780b */ /* 0x000fda0003f1d200 */
[----:B------:R-:W-:-:S04]  /*02b0*/  @P0 FFMA R4, R0, 1.84467440737095516160e+19, RZ ;  /* 0x5f80000000040823 */ /* 0x000fc800000000ff */
[----:B------:R-:W0:Y:S02]  /*02c0*/  @P0 MUFU.RSQ R3, R4 ;  /* 0x0000000400030308 */ /* 0x000e240000001400 */
[----:B0-----:R-:W-:Y:S01]  /*02d0*/  @P0 FMUL.FTZ R5, R4, R3 ;  /* 0x0000000304050220 */ /* 0x001fe20000410000 */
[----:B------:R-:W-:Y:S01]  /*02e0*/  @P0 FMUL.FTZ R7, R3, 0.5 ;  /* 0x3f00000003070820 */ /* 0x000fe20000410000 */
[----:B------:R-:W-:Y:S02]  /*02f0*/  @!P0 MOV R3, R0 ;  /* 0x0000000000038202 */ /* 0x000fe40000000f00 */
[----:B------:R-:W-:-:S04]  /*0300*/  @P0 FADD.FTZ R6, -R5, -RZ ;  /* 0x800000ff05060221 */ /* 0x000fc80000010100 */
[----:B------:R-:W-:-:S04]  /*0310*/  @P0 FFMA R6, R5, R6, R4 ;  /* 0x0000000605060223 */ /* 0x000fc80000000004 */
[----:B------:R-:W-:-:S04]  /*0320*/  @P0 FFMA R6, R6, R7, R5 ;  /* 0x0000000706060223 */ /* 0x000fc80000000005 */
[----:B------:R-:W-:-:S07]  /*0330*/  @P0 FMUL.FTZ R3, R6, 2.3283064365386962891e-10 ;  /* 0x2f80000006030820 */ /* 0x000fce0000410000 */
.L_x_3:
[----:B------:R-:W-:Y:S01]  /*0340*/  HFMA2 R5, -RZ, RZ, 0, 0 ;  /* 0x00000000ff057431 */ /* 0x000fe200000001ff */
[----:B------:R-:W-:-:S04]  /*0350*/  MOV R4, R8 ;  /* 0x0000000800047202 */ /* 0x000fc80000000f00 */
[----:B------:R-:W-:Y:S05]  /*0360*/  RET.REL.NODEC R4 `(_Z14standardKernelPKfPfi) ;  /* 0xfffffffc04247950 */ /* 0x000fea0003c3ffff */
.L_x_4:
[----:B------:R-:W-:-:S00]  /*0370*/  BRA `(.L_x_4) ;  /* 0xfffffffc00fc7947 */ /* 0x000fc0000383ffff */
[----:B------:R-:W-:-:S00]  /*0380*/  NOP ;  /* 0x0000000000007918 */ /* 0x000fc00000000000 */
[----:B------:R-:W-:-:S00]  /*0390*/  NOP ;  /* 0x0000000000007918 */ /* 0x000fc00000000000 */
[----:B------:R-:W-:-:S00]  /*03a0*/  NOP ;  /* 0x0000000000007918 */ /* 0x000fc00000000000 */
[----:B------:R-:W-:-:S00]  /*03b0*/  NOP ;  /* 0x0000000000007918 */ /* 0x000fc00000000000 */
[----:B------:R-:W-:-:S00]  /*03c0*/  NOP ;  /* 0x0000000000007918 */ /* 0x000fc00000000000 */
[----:B------:R-:W-:-:S00]  /*03d0*/  NOP ;  /* 0x0000000000007918 */ /* 0x000fc00000000000 */
[----:B------:R-:W-:-:S00]  /*03e0*/  NOP ;  /* 0x0000000000007918 */ /* 0x000fc00000000000 */
[----:B------:R-:W-:-:S00]  /*03f0*/  NOP ;  /* 0x0000000000007918 */ /* 0x000fc00000000000 */
.L_x_10:


//--------------------- .text._Z15optimizedKernelPKfPfi --------------------------
	.section	.text._Z15optimizedKernelPKfPfi,"ax",@progbits
	.align	128
        .global         _Z15optimizedKernelPKfPfi
        .type           _Z15optimizedKernelPKfPfi,@function
        .size           _Z15optimizedKernelPKfPfi,(.L_x_11 - _Z15optimizedKernelPKfPfi)
        .other          _Z15optimizedKernelPKfPfi,@"STO_CUDA_ENTRY STV_DEFAULT"
_Z15optimizedKernelPKfPfi:
.text._Z15optimizedKernelPKfPfi:
        /* <DEDUP_REMOVED lines=21> */
[----:B------:R-:W-:Y:S05]  /*0150*/  CALL.REL.NOINC `($__internal_1_$__cuda_sm20_sqrt_rn_f32_slowpath) ;  /* 0x00000000002c7944 */ /* 0x000fea0003c00000 */
[----:B------:R-:W-:Y:S01]  /*0160*/  MOV R7, R3 ;  /* 0x0000000300077202 */ /* 0x000fe20000000f00 */
[----:B------:R-:W-:Y:S06]  /*0170*/  BRA `(.L_x_7) ;  /* 0x0000000000107947 */ /* 0x000fec0003800000 */
.L_x_6:
[----:B------:R-:W-:Y:S01]  /*0180*/  FMUL.FTZ R7, R0, R3 ;  /* 0x0000000300077220 */ /* 0x000fe20000410000 */
[----:B------:R-:W-:-:S03]  /*0190*/  FMUL.FTZ R3, R3, 0.5 ;  /* 0x3f00000003037820 */ /* 0x000fc60000410000 */
[----:B------:R-:W-:-:S04]  /*01a0*/  FFMA R0, -R7, R7, R0 ;  /* 0x0000000707007223 */ /* 0x000fc80000000100 */
[----:B------:R-:W-:-:S07]  /*01b0*/  FFMA R7, R0, R3, R7 ;  /* 0x0000000300077223 */ /* 0x000fce0000000007 */
.L_x_7:
[----:B------:R-:W-:Y:S05]  /*01c0*/  BSYNC.RECONVERGENT B0 ;  /* 0x0000000000007941 */ /* 0x000fea0003800200 */
.L_x_5:
[----:B------:R-:W0:Y:S02]  /*01d0*/  LDC.64 R4, c[0x0][0x388] ;  /* 0x0000e200ff047b82 */ /* 0x000e240000000a00 */
[----:B0-----:R-:W-:-:S05]  /*01e0*/  IMAD.WIDE R2, R2, 0x4, R4 ;  /* 0x0000000402027825 */ /* 0x001fca00078e0204 */
[----:B------:R-:W-:Y:S01]  /*01f0*/  STG.E desc[UR4][R2.64], R7 ;  /* 0x0000000702007986 */ /* 0x000fe2000c101904 */
[----:B------:R-:W-:Y:S05]  /*0200*/  EXIT ;  /* 0x000000000000794d */ /* 0x000fea0003800000 */
        .weak           $__internal_1_$__cuda_sm20_sqrt_rn_f32_slowpath
        .type           $__internal_1_$__cuda_sm20_sqrt_rn_f32_slowpath,@function
        .size           $__internal_1_$__cuda_sm20_sqrt_rn_f32_slowpath,(.L_x_11 - $__internal_1_$__cuda_sm20_sqrt_rn_f32_slowpath)
$__internal_1_$__cuda_sm20_sqrt_rn_f32_slowpath:
        /* <DEDUP_REMOVED lines=19> */
.L_x_8:
[----:B------:R-:W-:Y:S01]  /*0340*/  HFMA2 R5, -RZ, RZ, 0, 0 ;  /* 0x00000000ff057431 */ /* 0x000fe200000001ff */
[----:B------:R-:W-:-:S04]  /*0350*/  MOV R4, R8 ;  /* 0x0000000800047202 */ /* 0x000fc80000000f00 */
[----:B------:R-:W-:Y:S05]  /*0360*/  RET.REL.NODEC R4 `(_Z15optimizedKernelPKfPfi) ;  /* 0xfffffffc04247950 */ /* 0x000fea0003c3ffff */
.L_x_9:
        /* <DEDUP_REMOVED lines=9> */
.L_x_11:


//--------------------- .nv.shared.reserved.0     --------------------------
	.section	.nv.shared.reserved.0,"aw",@nobits
	.weak		__nv_reservedSMEM_offset_0_alias
	.size		__nv_reservedSMEM_offset_0_alias, 0, 64
	.other		__nv_reservedSMEM_offset_0_alias,@"STO_CUDA_RESERVED_SHARED STV_DEFAULT"
__nv_reservedSMEM_offset_0_alias:
	.zero		0
	.zero		64


//--------------------- .nv.constant0._Z14standardKernelPKfPfi --------------------------
	.section	.nv.constant0._Z14standardKernelPKfPfi,"a",@progbits
	.sectionflags	@""
	.align	4
.nv.constant0._Z14standardKernelPKfPfi:
	.zero		916


//--------------------- .nv.constant0._Z15optimizedKernelPKfPfi --------------------------
	.section	.nv.constant0._Z15optimizedKernelPKfPfi,"a",@progbits
	.sectionflags	@""
	.align	4
.nv.constant0._Z15optimizedKernelPKfPfi:
	.zero		916


//--------------------- SYMBOLS --------------------------

	.type		.nv.reservedSmem.offset0,@object
	.size		.nv.reservedSmem.offset0,0x4
